//
// Generated by NVIDIA NVVM Compiler
//
// Compiler Build ID: CL-36424714
// Cuda compilation tools, release 13.0, V13.0.88
// Based on NVVM 20.0.0
//

.version 9.0
.target sm_100
.address_size 64

	// .globl	_Z9transposePfS_ii
// _ZZ18transposeCoalescedPfS_iiE4tile has been demoted

.visible .entry _Z9transposePfS_ii(
	.param .u64 .ptr .align 1 _Z9transposePfS_ii_param_0,
	.param .u64 .ptr .align 1 _Z9transposePfS_ii_param_1,
	.param .u32 _Z9transposePfS_ii_param_2,
	.param .u32 _Z9transposePfS_ii_param_3
)
{
	.reg .b32 	%r<13>;
	.reg .b32 	%f<2>;
	.reg .b64 	%rd<9>;

	ld.param.u64 	%rd1, [_Z9transposePfS_ii_param_0];
	ld.param.u64 	%rd2, [_Z9transposePfS_ii_param_1];
	ld.param.u32 	%r1, [_Z9transposePfS_ii_param_2];
	ld.param.u32 	%r2, [_Z9transposePfS_ii_param_3];
	cvta.to.global.u64 	%rd3, %rd1;
	cvta.to.global.u64 	%rd4, %rd2;
	mov.u32 	%r3, %ctaid.x;
	mov.u32 	%r4, %ntid.x;
	mov.u32 	%r5, %tid.x;
	mad.lo.s32 	%r6, %r3, %r4, %r5;
	mov.u32 	%r7, %ctaid.y;
	mov.u32 	%r8, %ntid.y;
	mov.u32 	%r9, %tid.y;
	mad.lo.s32 	%r10, %r7, %r8, %r9;
	mad.lo.s32 	%r11, %r1, %r10, %r6;
	mad.lo.s32 	%r12, %r2, %r6, %r10;
	mul.wide.s32 	%rd5, %r11, 4;
	add.s64 	%rd6, %rd4, %rd5;
	ld.global.f32 	%f1, [%rd6];
	mul.wide.s32 	%rd7, %r12, 4;
	add.s64 	%rd8, %rd3, %rd7;
	st.global.f32 	[%rd8], %f1;
	ret;

}
	// .globl	_Z18transposeCoalescedPfS_ii
.visible .entry _Z18transposeCoalescedPfS_ii(
	.param .u64 .ptr .align 1 _Z18transposeCoalescedPfS_ii_param_0,
	.param .u64 .ptr .align 1 _Z18transposeCoalescedPfS_ii_param_1,
	.param .u32 _Z18transposeCoalescedPfS_ii_param_2,
	.param .u32 _Z18transposeCoalescedPfS_ii_param_3
)
{
	.reg .b32 	%r<24>;
	.reg .b32 	%f<3>;
	.reg .b64 	%rd<9>;
	// demoted variable
	.shared .align 4 .b8 _ZZ18transposeCoalescedPfS_iiE4tile[1764];
	ld.param.u64 	%rd1, [_Z18transposeCoalescedPfS_ii_param_0];
	ld.param.u64 	%rd2, [_Z18transposeCoalescedPfS_ii_param_1];
	ld.param.u32 	%r1, [_Z18transposeCoalescedPfS_ii_param_2];
	ld.param.u32 	%r2, [_Z18transposeCoalescedPfS_ii_param_3];
	cvta.to.global.u64 	%rd3, %rd1;
	cvta.to.global.u64 	%rd4, %rd2;
	mov.u32 	%r3, %ctaid.x;
	mov.u32 	%r4, %ntid.x;
	mul.lo.s32 	%r5, %r3, %r4;
	mov.u32 	%r6, %ctaid.y;
	mov.u32 	%r7, %ntid.y;
	mul.lo.s32 	%r8, %r6, %r7;
	mov.u32 	%r9, %tid.x;
	add.s32 	%r10, %r5, %r9;
	mov.u32 	%r11, %tid.y;
	add.s32 	%r12, %r8, %r11;
	mad.lo.s32 	%r13, %r1, %r12, %r10;
	add.s32 	%r14, %r8, %r9;
	add.s32 	%r15, %r5, %r11;
	mad.lo.s32 	%r16, %r2, %r15, %r14;
	mul.wide.s32 	%rd5, %r13, 4;
	add.s64 	%rd6, %rd4, %rd5;
	ld.global.f32 	%f1, [%rd6];
	mov.u32 	%r17, _ZZ18transposeCoalescedPfS_iiE4tile;
	mad.lo.s32 	%r18, %r11, 84, %r17;
	shl.b32 	%r19, %r9, 2;
	add.s32 	%r20, %r18, %r19;
	st.shared.f32 	[%r20], %f1;
	bar.sync 	0;
	mad.lo.s32 	%r21, %r9, 84, %r17;
	shl.b32 	%r22, %r11, 2;
	add.s32 	%r23, %r21, %r22;
	ld.shared.f32 	%f2, [%r23];
	mul.wide.s32 	%rd7, %r16, 4;
	add.s64 	%rd8, %rd3, %rd7;
	st.global.f32 	[%rd8], %f2;
	ret;

}
	// .globl	_Z10initMatrixPf
.visible .entry _Z10initMatrixPf(
	.param .u64 .ptr .align 1 _Z10initMatrixPf_param_0
)
{
	.reg .b32 	%r<11>;
	.reg .b32 	%f<2>;
	.reg .b64 	%rd<5>;

	ld.param.u64 	%rd1, [_Z10initMatrixPf_param_0];
	cvta.to.global.u64 	%rd2, %rd1;
	mov.u32 	%r1, %tid.x;
	mov.u32 	%r2, %ntid.x;
	mov.u32 	%r3, %ctaid.x;
	mov.u32 	%r4, %tid.y;
	mov.u32 	%r5, %ntid.y;
	mov.u32 	%r6, %ctaid.y;
	mad.lo.s32 	%r7, %r5, %r6, %r4;
	mov.u32 	%r8, %nctaid.x;
	mad.lo.s32 	%r9, %r7, %r8, %r3;
	mad.lo.s32 	%r10, %r9, %r2, %r1;
	cvt.rn.f32.s32 	%f1, %r10;
	mul.wide.s32 	%rd3, %r10, 4;
	add.s64 	%rd4, %rd2, %rd3;
	st.global.f32 	[%rd4], %f1;
	ret;

}


// ===== COMPILED SASS (sm_100) =====

	.target	sm_100

	.elftype	@"ET_EXEC"


//--------------------- .note.nv.tkinfo           --------------------------
	.section	.note.nv.tkinfo,"",@"SHT_NOTE"
	.sectionflags	@"SHF_NOTE_NV_TKINFO"
	.tkinfo
        /*0018*/ 	.word	0x00000002
        /*0030*/ 	.string	""
        /*0030*/ 	.string	"ptxas"
        /*0030*/ 	.string	"Cuda compilation tools, release 13.0, V13.0.88"
        /*0030*/ 	.string	"Build cuda_13.0.r13.0/compiler.36424714_0"
        /*0030*/ 	.string	"-arch sm_100 -m 64 "



//--------------------- .note.nv.cuinfo           --------------------------
	.section	.note.nv.cuinfo,"",@"SHT_NOTE"
	.sectionflags	@"SHF_NOTE_NV_CUINFO"
        /*0018*/ 	.short	0x0002
        /*001a*/ 	.short	0x0064
        /*001c*/ 	.short	0x0082
	.zero		2


//--------------------- .nv.info                  --------------------------
	.section	.nv.info,"",@"SHT_CUDA_INFO"
	.align	4


	//----- nvinfo : EIATTR_REGCOUNT
	.align		4
        /*0000*/ 	.byte	0x04, 0x2f
        /*0002*/ 	.short	(.L_1 - .L_0)
	.align		4
.L_0:
        /*0004*/ 	.word	index@(_Z9transposePfS_ii)
        /*0008*/ 	.word	0x0000000a


	//----- nvinfo : EIATTR_FRAME_SIZE
	.align		4
.L_1:
        /*000c*/ 	.byte	0x04, 0x11
        /*000e*/ 	.short	(.L_3 - .L_2)
	.align		4
.L_2:
        /*0010*/ 	.word	index@(_Z9transposePfS_ii)
        /*0014*/ 	.word	0x00000000


	//----- nvinfo : EIATTR_REGCOUNT
	.align		4
.L_3:
        /*0018*/ 	.byte	0x04, 0x2f
        /*001a*/ 	.short	(.L_5 - .L_4)
	.align		4
.L_4:
        /*001c*/ 	.word	index@(_Z18transposeCoalescedPfS_ii)
        /*0020*/ 	.word	0x00000010


	//----- nvinfo : EIATTR_FRAME_SIZE
	.align		4
.L_5:
        /*0024*/ 	.byte	0x04, 0x11
        /*0026*/ 	.short	(.L_7 - .L_6)
	.align		4
.L_6:
        /*0028*/ 	.word	index@(_Z18transposeCoalescedPfS_ii)
        /*002c*/ 	.word	0x00000000


	//----- nvinfo : EIATTR_REGCOUNT
	.align		4
.L_7:
        /*0030*/ 	.byte	0x04, 0x2f
        /*0032*/ 	.short	(.L_9 - .L_8)
	.align		4
.L_8:
        /*0034*/ 	.word	index@(_Z10initMatrixPf)
        /*0038*/ 	.word	0x0000000c


	//----- nvinfo : EIATTR_FRAME_SIZE
	.align		4
.L_9:
        /*003c*/ 	.byte	0x04, 0x11
        /*003e*/ 	.short	(.L_11 - .L_10)
	.align		4
.L_10:
        /*0040*/ 	.word	index@(_Z10initMatrixPf)
        /*0044*/ 	.word	0x00000000


	//----- nvinfo : EIATTR_MIN_STACK_SIZE
	.align		4
.L_11:
        /*0048*/ 	.byte	0x04, 0x12
        /*004a*/ 	.short	(.L_13 - .L_12)
	.align		4
.L_12:
        /*004c*/ 	.word	index@(_Z10initMatrixPf)
        /*0050*/ 	.word	0x00000000


	//----- nvinfo : EIATTR_MIN_STACK_SIZE
	.align		4
.L_13:
        /*0054*/ 	.byte	0x04, 0x12
        /*0056*/ 	.short	(.L_15 - .L_14)
	.align		4
.L_14:
        /*0058*/ 	.word	index@(_Z18transposeCoalescedPfS_ii)
        /*005c*/ 	.word	0x00000000


	//----- nvinfo : EIATTR_MIN_STACK_SIZE
	.align		4
.L_15:
        /*0060*/ 	.byte	0x04, 0x12
        /*0062*/ 	.short	(.L_17 - .L_16)
	.align		4
.L_16:
        /*0064*/ 	.word	index@(_Z9transposePfS_ii)
        /*0068*/ 	.word	0x00000000
.L_17:


//--------------------- .nv.compat                --------------------------
	.section	.nv.compat,"",@"SHT_CUDA_COMPAT_INFO"
	.align	4
        /*0000*/ 	.byte	0x02, 0x09, 0x00, 0x00, 0x02, 0x02, 0x01, 0x00, 0x02, 0x05, 0x05, 0x00, 0x03, 0x07, 0x01, 0x01
        /*0010*/ 	.byte	0x02, 0x03, 0x00, 0x00, 0x02, 0x06, 0x01, 0x00, 0x04, 0x0b, 0x08, 0x00, 0x09, 0x00, 0x00, 0x00
        /*0020*/ 	.byte	0x00, 0x00, 0x00, 0x00


//--------------------- .nv.info._Z10initMatrixPf --------------------------
	.section	.nv.info._Z10initMatrixPf,"",@"SHT_CUDA_INFO"
	.sectionflags	@""
	.align	4


	//----- nvinfo : EIATTR_CUDA_API_VERSION
	.align		4
        /*0000*/ 	.byte	0x04, 0x37
        /*0002*/ 	.short	(.L_19 - .L_18)
.L_18:
        /*0004*/ 	.word	0x00000082


	//----- nvinfo : EIATTR_KPARAM_INFO
	.align		4
.L_19:
        /*0008*/ 	.byte	0x04, 0x17
        /*000a*/ 	.short	(.L_21 - .L_20)
.L_20:
        /*000c*/ 	.word	0x00000000
        /*0010*/ 	.short	0x0000
        /*0012*/ 	.short	0x0000
        /*0014*/ 	.byte	0x00, 0xf5, 0x21, 0x00


	//----- nvinfo : EIATTR_SPARSE_MMA_MASK
	.align		4
.L_21:
        /*0018*/ 	.byte	0x03, 0x50
        /*001a*/ 	.short	0x0000


	//----- nvinfo : EIATTR_MAXREG_COUNT
	.align		4
        /*001c*/ 	.byte	0x03, 0x1b
        /*001e*/ 	.short	0x00ff


	//----- nvinfo : EIATTR_MERCURY_ISA_VERSION
	.align		4
        /*0020*/ 	.byte	0x03, 0x5f
        /*0022*/ 	.short	0x0101


	//----- nvinfo : EIATTR_VRC_CTA_INIT_COUNT
	.align		4
        /*0024*/ 	.byte	0x02, 0x4a
	.zero		1
	.zero		1


	//----- nvinfo : EIATTR_EXIT_INSTR_OFFSETS
	.align		4
        /*0028*/ 	.byte	0x04, 0x1c
        /*002a*/ 	.short	(.L_23 - .L_22)


	//   ....[0]....
.L_22:
        /*002c*/ 	.word	0x00000100


	//----- nvinfo : EIATTR_CBANK_PARAM_SIZE
	.align		4
.L_23:
        /*0030*/ 	.byte	0x03, 0x19
        /*0032*/ 	.short	0x0008


	//----- nvinfo : EIATTR_PARAM_CBANK
	.align		4
        /*0034*/ 	.byte	0x04, 0x0a
        /*0036*/ 	.short	(.L_25 - .L_24)
	.align		4
.L_24:
        /*0038*/ 	.word	index@(.nv.constant0._Z10initMatrixPf)
        /*003c*/ 	.short	0x0380
        /*003e*/ 	.short	0x0008


	//----- nvinfo : EIATTR_SW_WAR
	.align		4
.L_25:
        /*0040*/ 	.byte	0x04, 0x36
        /*0042*/ 	.short	(.L_27 - .L_26)
.L_26:
        /*0044*/ 	.word	0x00000008
.L_27:


//--------------------- .nv.info._Z18transposeCoalescedPfS_ii --------------------------
	.section	.nv.info._Z18transposeCoalescedPfS_ii,"",@"SHT_CUDA_INFO"
	.sectionflags	@""
	.align	4


	//----- nvinfo : EIATTR_CUDA_API_VERSION
	.align		4
        /*0000*/ 	.byte	0x04, 0x37
        /*0002*/ 	.short	(.L_29 - .L_28)
.L_28:
        /*0004*/ 	.word	0x00000082


	//----- nvinfo : EIATTR_KPARAM_INFO
	.align		4
.L_29:
        /*0008*/ 	.byte	0x04, 0x17
        /*000a*/ 	.short	(.L_31 - .L_30)
.L_30:
        /*000c*/ 	.word	0x00000000
        /*0010*/ 	.short	0x0003
        /*0012*/ 	.short	0x0014
        /*0014*/ 	.byte	0x00, 0xf0, 0x11, 0x00


	//----- nvinfo : EIATTR_KPARAM_INFO
	.align		4
.L_31:
        /*0018*/ 	.byte	0x04, 0x17
        /*001a*/ 	.short	(.L_33 - .L_32)
.L_32:
        /*001c*/ 	.word	0x00000000
        /*0020*/ 	.short	0x0002
        /*0022*/ 	.short	0x0010
        /*0024*/ 	.byte	0x00, 0xf0, 0x11, 0x00


	//----- nvinfo : EIATTR_KPARAM_INFO
	.align		4
.L_33:
        /*0028*/ 	.byte	0x04, 0x17
        /*002a*/ 	.short	(.L_35 - .L_34)
.L_34:
        /*002c*/ 	.word	0x00000000
        /*0030*/ 	.short	0x0001
        /*0032*/ 	.short	0x0008
        /*0034*/ 	.byte	0x00, 0xf5, 0x21, 0x00


	//----- nvinfo : EIATTR_KPARAM_INFO
	.align		4
.L_35:
        /*0038*/ 	.byte	0x04, 0x17
        /*003a*/ 	.short	(.L_37 - .L_36)
.L_36:
        /*003c*/ 	.word	0x00000000
        /*0040*/ 	.short	0x0000
        /*0042*/ 	.short	0x0000
        /*0044*/ 	.byte	0x00, 0xf5, 0x21, 0x00


	//----- nvinfo : EIATTR_SPARSE_MMA_MASK
	.align		4
.L_37:
        /*0048*/ 	.byte	0x03, 0x50
        /*004a*/ 	.short	0x0000


	//----- nvinfo : EIATTR_MAXREG_COUNT
	.align		4
        /*004c*/ 	.byte	0x03, 0x1b
        /*004e*/ 	.short	0x00ff


	//----- nvinfo : EIATTR_NUM_BARRIERS
	.align		4
        /*0050*/ 	.byte	0x02, 0x4c
        /*0052*/ 	.byte	0x01
	.zero		1


	//----- nvinfo : EIATTR_MERCURY_ISA_VERSION
	.align		4
        /*0054*/ 	.byte	0x03, 0x5f
        /*0056*/ 	.short	0x0101


	//----- nvinfo : EIATTR_VRC_CTA_INIT_COUNT
	.align		4
        /*0058*/ 	.byte	0x02, 0x4a
	.zero		1
	.zero		1


	//----- nvinfo : EIATTR_EXIT_INSTR_OFFSETS
	.align		4
        /*005c*/ 	.byte	0x04, 0x1c
        /*005e*/ 	.short	(.L_39 - .L_38)


	//   ....[0]....
.L_38:
        /*0060*/ 	.word	0x000001f0


	//----- nvinfo : EIATTR_CBANK_PARAM_SIZE
	.align		4
.L_39:
        /*0064*/ 	.byte	0x03, 0x19
        /*0066*/ 	.short	0x0018


	//----- nvinfo : EIATTR_PARAM_CBANK
	.align		4
        /*0068*/ 	.byte	0x04, 0x0a
        /*006a*/ 	.short	(.L_41 - .L_40)
	.align		4
.L_40:
        /*006c*/ 	.word	index@(.nv.constant0._Z18transposeCoalescedPfS_ii)
        /*0070*/ 	.short	0x0380
        /*0072*/ 	.short	0x0018


	//----- nvinfo : EIATTR_SW_WAR
	.align		4
.L_41:
        /*0074*/ 	.byte	0x04, 0x36
        /*0076*/ 	.short	(.L_43 - .L_42)
.L_42:
        /*0078*/ 	.word	0x00000008
.L_43:


//--------------------- .nv.info._Z9transposePfS_ii --------------------------
	.section	.nv.info._Z9transposePfS_ii,"",@"SHT_CUDA_INFO"
	.sectionflags	@""
	.align	4


	//----- nvinfo : EIATTR_CUDA_API_VERSION
	.align		4
        /*0000*/ 	.byte	0x04, 0x37
        /*0002*/ 	.short	(.L_45 - .L_44)
.L_44:
        /*0004*/ 	.word	0x00000082


	//----- nvinfo : EIATTR_KPARAM_INFO
	.align		4
.L_45:
        /*0008*/ 	.byte	0x04, 0x17
        /*000a*/ 	.short	(.L_47 - .L_46)
.L_46:
        /*000c*/ 	.word	0x00000000
        /*0010*/ 	.short	0x0003
        /*0012*/ 	.short	0x0014
        /*0014*/ 	.byte	0x00, 0xf0, 0x11, 0x00


	//----- nvinfo : EIATTR_KPARAM_INFO
	.align		4
.L_47:
        /*0018*/ 	.byte	0x04, 0x17
        /*001a*/ 	.short	(.L_49 - .L_48)
.L_48:
        /*001c*/ 	.word	0x00000000
        /*0020*/ 	.short	0x0002
        /*0022*/ 	.short	0x0010
        /*0024*/ 	.byte	0x00, 0xf0, 0x11, 0x00


	//----- nvinfo : EIATTR_KPARAM_INFO
	.align		4
.L_49:
        /*0028*/ 	.byte	0x04, 0x17
        /*002a*/ 	.short	(.L_51 - .L_50)
.L_50:
        /*002c*/ 	.word	0x00000000
        /*0030*/ 	.short	0x0001
        /*0032*/ 	.short	0x0008
        /*0034*/ 	.byte	0x00, 0xf5, 0x21, 0x00


	//----- nvinfo : EIATTR_KPARAM_INFO
	.align		4
.L_51:
        /*0038*/ 	.byte	0x04, 0x17
        /*003a*/ 	.short	(.L_53 - .L_52)
.L_52:
        /*003c*/ 	.word	0x00000000
        /*0040*/ 	.short	0x0000
        /*0042*/ 	.short	0x0000
        /*0044*/ 	.byte	0x00, 0xf5, 0x21, 0x00


	//----- nvinfo : EIATTR_SPARSE_MMA_MASK
	.align		4
.L_53:
        /*0048*/ 	.byte	0x03, 0x50
        /*004a*/ 	.short	0x0000


	//----- nvinfo : EIATTR_MAXREG_COUNT
	.align		4
        /*004c*/ 	.byte	0x03, 0x1b
        /*004e*/ 	.short	0x00ff


	//----- nvinfo : EIATTR_MERCURY_ISA_VERSION
	.align		4
        /*0050*/ 	.byte	0x03, 0x5f
        /*0052*/ 	.short	0x0101


	//----- nvinfo : EIATTR_VRC_CTA_INIT_COUNT
	.align		4
        /*0054*/ 	.byte	0x02, 0x4a
	.zero		1
	.zero		1


	//----- nvinfo : EIATTR_EXIT_INSTR_OFFSETS
	.align		4
        /*0058*/ 	.byte	0x04, 0x1c
        /*005a*/ 	.short	(.L_55 - .L_54)


	//   ....[0]....
.L_54:
        /*005c*/ 	.word	0x00000130


	//----- nvinfo : EIATTR_CBANK_PARAM_SIZE
	.align		4
.L_55:
        /*0060*/ 	.byte	0x03, 0x19
        /*0062*/ 	.short	0x0018


	//----- nvinfo : EIATTR_PARAM_CBANK
	.align		4
        /*0064*/ 	.byte	0x04, 0x0a
        /*0066*/ 	.short	(.L_57 - .L_56)
	.align		4
.L_56:
        /*0068*/ 	.word	index@(.nv.constant0._Z9transposePfS_ii)
        /*006c*/ 	.short	0x0380
        /*006e*/ 	.short	0x0018


	//----- nvinfo : EIATTR_SW_WAR
	.align		4
.L_57:
        /*0070*/ 	.byte	0x04, 0x36
        /*0072*/ 	.short	(.L_59 - .L_58)
.L_58:
        /*0074*/ 	.word	0x00000008
.L_59:


//--------------------- .nv.callgraph             --------------------------
	.section	.nv.callgraph,"",@"SHT_CUDA_CALLGRAPH"
	.align	4
	.sectionentsize	8
	.align		4
        /*0000*/ 	.word	0x00000000
	.align		4
        /*0004*/ 	.word	0xffffffff
	.align		4
        /*0008*/ 	.word	0x00000000
	.align		4
        /*000c*/ 	.word	0xfffffffe
	.align		4
        /*0010*/ 	.word	0x00000000
	.align		4
        /*0014*/ 	.word	0xfffffffd
	.align		4
        /*0018*/ 	.word	0x00000000
	.align		4
        /*001c*/ 	.word	0xfffffffc


//--------------------- .text._Z10initMatrixPf    --------------------------
	.section	.text._Z10initMatrixPf,"ax",@progbits
	.align	128
        .global         _Z10initMatrixPf
        .type           _Z10initMatrixPf,@function
        .size           _Z10initMatrixPf,(.L_x_3 - _Z10initMatrixPf)
        .other          _Z10initMatrixPf,@"STO_CUDA_ENTRY STV_DEFAULT"
_Z10initMatrixPf:
.text._Z10initMatrixPf:
[----:B------:R-:W-:Y:S01]  /*0000*/  LDC R1, c[0x0][0x37c] ;  /* 0x0000df00ff017b82 */ /* 0x000fe20000000800 */
[----:B------:R-:W0:Y:S01]  /*0010*/  S2R R0, SR_TID.Y ;  /* 0x0000000000007919 */ /* 0x000e220000002200 */
[----:B------:R-:W1:Y:S06]  /*0020*/  LDCU UR6, c[0x0][0x360] ;  /* 0x00006c00ff0677ac */ /* 0x000e6c0008000800 */
[----:B------:R-:W2:Y:S01]  /*0030*/  S2UR UR7, SR_CTAID.X ;  /* 0x00000000000779c3 */ /* 0x000ea20000002500 */
[----:B------:R-:W0:Y:S01]  /*0040*/  S2R R7, SR_CTAID.Y ;  /* 0x0000000000077919 */ /* 0x000e220000002600 */
[----:B------:R-:W0:Y:S01]  /*0050*/  LDCU UR4, c[0x0][0x364] ;  /* 0x00006c80ff0477ac */ /* 0x000e220008000800 */
[----:B------:R-:W1:Y:S05]  /*0060*/  S2R R5, SR_TID.X ;  /* 0x0000000000057919 */ /* 0x000e6a0000002100 */
[----:B------:R-:W2:Y:S08]  /*0070*/  LDC R9, c[0x0][0x370] ;  /* 0x0000dc00ff097b82 */ /* 0x000eb00000000800 */
[----:B------:R-:W3:Y:S01]  /*0080*/  LDC.64 R2, c[0x0][0x380] ;  /* 0x0000e000ff027b82 */ /* 0x000ee20000000a00 */
[----:B0-----:R-:W-:Y:S01]  /*0090*/  IMAD R0, R7, UR4, R0 ;  /* 0x0000000407007c24 */ /* 0x001fe2000f8e0200 */
[----:B------:R-:W0:Y:S03]  /*00a0*/  LDCU.64 UR4, c[0x0][0x358] ;  /* 0x00006b00ff0477ac */ /* 0x000e260008000a00 */
[----:B--2---:R-:W-:-:S04]  /*00b0*/  IMAD R0, R0, R9, UR7 ;  /* 0x0000000700007e24 */ /* 0x004fc8000f8e0209 */
[----:B-1----:R-:W-:-:S04]  /*00c0*/  IMAD R5, R0, UR6, R5 ;  /* 0x0000000600057c24 */ /* 0x002fc8000f8e0205 */
[----:B---3--:R-:W-:Y:S01]  /*00d0*/  IMAD.WIDE R2, R5, 0x4, R2 ;  /* 0x0000000405027825 */ /* 0x008fe200078e0202 */
[----:B------:R-:W-:-:S05]  /*00e0*/  I2FP.F32.S32 R5, R5 ;  /* 0x0000000500057245 */ /* 0x000fca0000201400 */
[----:B0-----:R-:W-:Y:S01]  /*00f0*/  STG.E desc[UR4][R2.64], R5 ;  /* 0x0000000502007986 */ /* 0x001fe2000c101904 */
[----:B------:R-:W-:Y:S05]  /*0100*/  EXIT ;  /* 0x000000000000794d */ /* 0x000fea0003800000 */
.L_x_0:
[----:B------:R-:W-:-:S00]  /*0110*/  BRA `(.L_x_0) ;  /* 0xfffffffc00fc7947 */ /* 0x000fc0000383ffff */
[----:B------:R-:W-:-:S00]  /*0120*/  NOP ;  /* 0x0000000000007918 */ /* 0x000fc00000000000 */
        /* <DEDUP_REMOVED lines=13> */
.L_x_3:


//--------------------- .text._Z18transposeCoalescedPfS_ii --------------------------
	.section	.text._Z18transposeCoalescedPfS_ii,"ax",@progbits
	.align	128
        .global         _Z18transposeCoalescedPfS_ii
        .type           _Z18transposeCoalescedPfS_ii,@function
        .size           _Z18transposeCoalescedPfS_ii,(.L_x_4 - _Z18transposeCoalescedPfS_ii)
        .other          _Z18transposeCoalescedPfS_ii,@"STO_CUDA_ENTRY STV_DEFAULT"
_Z18transposeCoalescedPfS_ii:
.text._Z18transposeCoalescedPfS_ii:
[----:B------:R-:W-:Y:S01]  /*0000*/  LDC R1, c[0x0][0x37c] ;  /* 0x0000df00ff017b82 */ /* 0x000fe20000000800 */
[----:B------:R-:W0:Y:S07]  /*0010*/  S2R R11, SR_TID.X ;  /* 0x00000000000b7919 */ /* 0x000e2e0000002100 */
[----:B------:R-:W0:Y:S01]  /*0020*/  LDC R8, c[0x0][0x360] ;  /* 0x0000d800ff087b82 */ /* 0x000e220000000800 */
[----:B------:R-:W1:Y:S01]  /*0030*/  LDCU.64 UR8, c[0x0][0x390] ;  /* 0x00007200ff0877ac */ /* 0x000e620008000a00 */
[----:B------:R-:W2:Y:S01]  /*0040*/  S2R R13, SR_TID.Y ;  /* 0x00000000000d7919 */ /* 0x000ea20000002200 */
[----:B------:R-:W3:Y:S05]  /*0050*/  LDCU.64 UR4, c[0x0][0x358] ;  /* 0x00006b00ff0477ac */ /* 0x000eea0008000a00 */
[----:B------:R-:W0:Y:S08]  /*0060*/  S2UR UR6, SR_CTAID.X ;  /* 0x00000000000679c3 */ /* 0x000e300000002500 */
[----:B------:R-:W2:Y:S08]  /*0070*/  S2UR UR7, SR_CTAID.Y ;  /* 0x00000000000779c3 */ /* 0x000eb00000002600 */
[----:B------:R-:W2:Y:S08]  /*0080*/  LDC R10, c[0x0][0x364] ;  /* 0x0000d900ff0a7b82 */ /* 0x000eb00000000800 */
[----:B------:R-:W4:Y:S01]  /*0090*/  LDC.64 R2, c[0x0][0x388] ;  /* 0x0000e200ff027b82 */ /* 0x000f220000000a00 */
[----:B0-----:R-:W-:-:S02]  /*00a0*/  IMAD R0, R8, UR6, R11 ;  /* 0x0000000608007c24 */ /* 0x001fc4000f8e020b */
[----:B--2---:R-:W-:-:S04]  /*00b0*/  IMAD R5, R10, UR7, R13 ;  /* 0x000000070a057c24 */ /* 0x004fc8000f8e020d */
[----:B-1----:R-:W-:-:S04]  /*00c0*/  IMAD R5, R5, UR8, R0 ;  /* 0x0000000805057c24 */ /* 0x002fc8000f8e0200 */
[----:B----4-:R-:W-:-:S05]  /*00d0*/  IMAD.WIDE R2, R5, 0x4, R2 ;  /* 0x0000000405027825 */ /* 0x010fca00078e0202 */
[----:B---3--:R0:W2:Y:S01]  /*00e0*/  LDG.E R4, desc[UR4][R2.64] ;  /* 0x0000000402047981 */ /* 0x0080a2000c1e1900 */
[----:B------:R-:W-:Y:S01]  /*00f0*/  MOV R0, 0x400 ;  /* 0x0000040000007802 */ /* 0x000fe20000000f00 */
[----:B------:R-:W1:Y:S01]  /*0100*/  S2R R5, SR_CgaCtaId ;  /* 0x0000000000057919 */ /* 0x000e620000008800 */
[----:B0-----:R-:W0:Y:S02]  /*0110*/  LDC.64 R2, c[0x0][0x380] ;  /* 0x0000e000ff027b82 */ /* 0x001e240000000a00 */
[----:B-1----:R-:W-:-:S05]  /*0120*/  LEA R0, R5, R0, 0x18 ;  /* 0x0000000005007211 */ /* 0x002fca00078ec0ff */
[--C-:B------:R-:W-:Y:S02]  /*0130*/  IMAD R5, R13, 0x54, R0.reuse ;  /* 0x000000540d057824 */ /* 0x100fe400078e0200 */
[----:B------:R-:W-:-:S03]  /*0140*/  IMAD R0, R11, 0x54, R0 ;  /* 0x000000540b007824 */ /* 0x000fc600078e0200 */
[----:B------:R-:W-:Y:S01]  /*0150*/  LEA R7, R11, R5, 0x2 ;  /* 0x000000050b077211 */ /* 0x000fe200078e10ff */
[----:B------:R-:W-:Y:S01]  /*0160*/  IMAD R5, R8, UR6, R13 ;  /* 0x0000000608057c24 */ /* 0x000fe2000f8e020d */
[----:B------:R-:W-:Y:S01]  /*0170*/  LEA R6, R13, R0, 0x2 ;  /* 0x000000000d067211 */ /* 0x000fe200078e10ff */
[----:B------:R-:W-:-:S04]  /*0180*/  IMAD R0, R10, UR7, R11 ;  /* 0x000000070a007c24 */ /* 0x000fc8000f8e020b */
[----:B------:R-:W-:-:S04]  /*0190*/  IMAD R5, R5, UR9, R0 ;  /* 0x0000000905057c24 */ /* 0x000fc8000f8e0200 */
[----:B0-----:R-:W-:Y:S01]  /*01a0*/  IMAD.WIDE R2, R5, 0x4, R2 ;  /* 0x0000000405027825 */ /* 0x001fe200078e0202 */
[----:B--2---:R-:W-:Y:S01]  /*01b0*/  STS [R7], R4 ;  /* 0x0000000407007388 */ /* 0x004fe20000000800 */
[----:B------:R-:W-:Y:S06]  /*01c0*/  BAR.SYNC.DEFER_BLOCKING 0x0 ;  /* 0x0000000000007b1d */ /* 0x000fec0000010000 */
[----:B------:R-:W0:Y:S04]  /*01d0*/  LDS R9, [R6] ;  /* 0x0000000006097984 */ /* 0x000e280000000800 */
[----:B0-----:R-:W-:Y:S01]  /*01e0*/  STG.E desc[UR4][R2.64], R9 ;  /* 0x0000000902007986 */ /* 0x001fe2000c101904 */
[----:B------:R-:W-:Y:S05]  /*01f0*/  EXIT ;  /* 0x000000000000794d */ /* 0x000fea0003800000 */
.L_x_1:
        /* <DEDUP_REMOVED lines=16> */
.L_x_4:


//--------------------- .text._Z9transposePfS_ii  --------------------------
	.section	.text._Z9transposePfS_ii,"ax",@progbits
	.align	128
        .global         _Z9transposePfS_ii
        .type           _Z9transposePfS_ii,@function
        .size           _Z9transposePfS_ii,(.L_x_5 - _Z9transposePfS_ii)
        .other          _Z9transposePfS_ii,@"STO_CUDA_ENTRY STV_DEFAULT"
_Z9transposePfS_ii:
.text._Z9transposePfS_ii:
        /* <DEDUP_REMOVED lines=13> */
[----:B----4-:R-:W-:Y:S02]  /*00d0*/  IMAD.WIDE R2, R5, 0x4, R2 ;  /* 0x0000000405027825 */ /* 0x010fe400078e0202 */
[----:B------:R-:W0:Y:S04]  /*00e0*/  LDC.64 R4, c[0x0][0x380] ;  /* 0x0000e000ff047b82 */ /* 0x000e280000000a00 */
[----:B---3--:R-:W2:Y:S01]  /*00f0*/  LDG.E R3, desc[UR4][R2.64] ;  /* 0x0000000402037981 */ /* 0x008ea2000c1e1900 */
[----:B------:R-:W-:-:S04]  /*0100*/  IMAD R7, R0, UR9, R7 ;  /* 0x0000000900077c24 */ /* 0x000fc8000f8e0207 */
[----:B0-----:R-:W-:-:S05]  /*0110*/  IMAD.WIDE R4, R7, 0x4, R4 ;  /* 0x0000000407047825 */ /* 0x001fca00078e0204 */
[----:B--2---:R-:W-:Y:S01]  /*0120*/  STG.E desc[UR4][R4.64], R3 ;  /* 0x0000000304007986 */ /* 0x004fe2000c101904 */
[----:B------:R-:W-:Y:S05]  /*0130*/  EXIT ;  /* 0x000000000000794d */ /* 0x000fea0003800000 */
.L_x_2:
        /* <DEDUP_REMOVED lines=12> */
.L_x_5:


//--------------------- .nv.shared.reserved.0     --------------------------
	.section	.nv.shared.reserved.0,"aw",@nobits
	.weak		__nv_reservedSMEM_offset_0_alias
	.size		__nv_reservedSMEM_offset_0_alias, 0, 64
	.other		__nv_reservedSMEM_offset_0_alias,@"STO_CUDA_RESERVED_SHARED STV_DEFAULT"
__nv_reservedSMEM_offset_0_alias:
	.zero		0
	.zero		64


//--------------------- .nv.shared._Z18transposeCoalescedPfS_ii --------------------------
	.section	.nv.shared._Z18transposeCoalescedPfS_ii,"aw",@nobits
	.sectionflags	@""
	.align	4
.nv.shared._Z18transposeCoalescedPfS_ii:
	.zero		2788


//--------------------- .nv.constant0._Z10initMatrixPf --------------------------
	.section	.nv.constant0._Z10initMatrixPf,"a",@progbits
	.sectionflags	@""
	.align	4
.nv.constant0._Z10initMatrixPf:
	.zero		904


//--------------------- .nv.constant0._Z18transposeCoalescedPfS_ii --------------------------
	.section	.nv.constant0._Z18transposeCoalescedPfS_ii,"a",@progbits
	.sectionflags	@""
	.align	4
.nv.constant0._Z18transposeCoalescedPfS_ii:
	.zero		920


//--------------------- .nv.constant0._Z9transposePfS_ii --------------------------
	.section	.nv.constant0._Z9transposePfS_ii,"a",@progbits
	.sectionflags	@""
	.align	4
.nv.constant0._Z9transposePfS_ii:
	.zero		920


//--------------------- SYMBOLS --------------------------

	.type		.nv.reservedSmem.offset0,@object
	.size		.nv.reservedSmem.offset0,0x4
	.type		.nv.reservedSmem.cap,@object
	.size		.nv.reservedSmem.cap,0x4
